//
// Generated by NVIDIA NVVM Compiler
//
// Compiler Build ID: CL-36424714
// Cuda compilation tools, release 13.0, V13.0.88
// Based on NVVM 20.0.0
//

.version 9.0
.target sm_100
.address_size 64

	// .globl	_Z12helloFromGPUv
.extern .func  (.param .b32 func_retval0) vprintf
(
	.param .b64 vprintf_param_0,
	.param .b64 vprintf_param_1
)
;
.global .align 1 .b8 $str[28] = {72, 101, 108, 108, 111, 32, 102, 114, 111, 109, 32, 71, 80, 85, 44, 32, 116, 104, 114, 101, 97, 100, 32, 37, 100, 33, 10};

.visible .entry _Z12helloFromGPUv()
{
	.local .align 8 .b8 	__local_depot0[8];
	.reg .b64 	%SP;
	.reg .b64 	%SPL;
	.reg .b32 	%r<8>;
	.reg .b64 	%rd<5>;

	mov.u64 	%SPL, __local_depot0;
	cvta.local.u64 	%SP, %SPL;
	add.u64 	%rd1, %SP, 0;
	add.u64 	%rd2, %SPL, 0;
	mov.u32 	%r1, %ctaid.x;
	mov.u32 	%r2, %ntid.x;
	add.s32 	%r3, %r1, %r2;
	mov.u32 	%r4, %tid.x;
	add.s32 	%r5, %r3, %r4;
	st.local.u32 	[%rd2], %r5;
	mov.u64 	%rd3, $str;
	cvta.global.u64 	%rd4, %rd3;
	{ // callseq 0, 0
	.param .b64 param0;
	st.param.b64 	[param0], %rd4;
	.param .b64 param1;
	st.param.b64 	[param1], %rd1;
	.param .b32 retval0;
	call.uni (retval0), 
	vprintf, 
	(
	param0, 
	param1
	);
	ld.param.b32 	%r6, [retval0];
	} // callseq 0
	ret;

}


// ===== COMPILED SASS (sm_100) =====

	.target	sm_100

	.elftype	@"ET_EXEC"


//--------------------- .note.nv.tkinfo           --------------------------
	.section	.note.nv.tkinfo,"",@"SHT_NOTE"
	.sectionflags	@"SHF_NOTE_NV_TKINFO"
	.tkinfo
        /*0018*/ 	.word	0x00000002
        /*0030*/ 	.string	""
        /*0030*/ 	.string	"ptxas"
        /*0030*/ 	.string	"Cuda compilation tools, release 13.0, V13.0.88"
        /*0030*/ 	.string	"Build cuda_13.0.r13.0/compiler.36424714_0"
        /*0030*/ 	.string	"-arch sm_100 -m 64 "



//--------------------- .note.nv.cuinfo           --------------------------
	.section	.note.nv.cuinfo,"",@"SHT_NOTE"
	.sectionflags	@"SHF_NOTE_NV_CUINFO"
        /*0018*/ 	.short	0x0002
        /*001a*/ 	.short	0x0064
        /*001c*/ 	.short	0x0082
	.zero		2


//--------------------- .nv.info                  --------------------------
	.section	.nv.info,"",@"SHT_CUDA_INFO"
	.align	4


	//----- nvinfo : EIATTR_REGCOUNT
	.align		4
        /*0000*/ 	.byte	0x04, 0x2f
        /*0002*/ 	.short	(.L_2 - .L_1)
	.align		4
.L_1:
        /*0004*/ 	.word	index@(_Z12helloFromGPUv)
        /*0008*/ 	.word	0x00000018


	//----- nvinfo : EIATTR_FRAME_SIZE
	.align		4
.L_2:
        /*000c*/ 	.byte	0x04, 0x11
        /*000e*/ 	.short	(.L_4 - .L_3)
	.align		4
.L_3:
        /*0010*/ 	.word	index@(_Z12helloFromGPUv)
        /*0014*/ 	.word	0x00000008


	//----- nvinfo : EIATTR_MIN_STACK_SIZE
	.align		4
.L_4:
        /*0018*/ 	.byte	0x04, 0x12
        /*001a*/ 	.short	(.L_6 - .L_5)
	.align		4
.L_5:
        /*001c*/ 	.word	index@(_Z12helloFromGPUv)
        /*0020*/ 	.word	0x00000008
.L_6:


//--------------------- .nv.compat                --------------------------
	.section	.nv.compat,"",@"SHT_CUDA_COMPAT_INFO"
	.align	4
        /*0000*/ 	.byte	0x02, 0x09, 0x00, 0x00, 0x02, 0x02, 0x01, 0x00, 0x02, 0x05, 0x05, 0x00, 0x03, 0x07, 0x01, 0x01
        /*0010*/ 	.byte	0x02, 0x03, 0x00, 0x00, 0x02, 0x06, 0x01, 0x00, 0x04, 0x0b, 0x08, 0x00, 0x09, 0x00, 0x00, 0x00
        /*0020*/ 	.byte	0x00, 0x00, 0x00, 0x00


//--------------------- .nv.info._Z12helloFromGPUv --------------------------
	.section	.nv.info._Z12helloFromGPUv,"",@"SHT_CUDA_INFO"
	.sectionflags	@""
	.align	4


	//----- nvinfo : EIATTR_CUDA_API_VERSION
	.align		4
        /*0000*/ 	.byte	0x04, 0x37
        /*0002*/ 	.short	(.L_8 - .L_7)
.L_7:
        /*0004*/ 	.word	0x00000082


	//----- nvinfo : EIATTR_SPARSE_MMA_MASK
	.align		4
.L_8:
        /*0008*/ 	.byte	0x03, 0x50
        /*000a*/ 	.short	0x0000


	//----- nvinfo : EIATTR_MAXREG_COUNT
	.align		4
        /*000c*/ 	.byte	0x03, 0x1b
        /*000e*/ 	.short	0x00ff


	//----- nvinfo : EIATTR_EXTERNS
	.align		4
        /*0010*/ 	.byte	0x04, 0x0f
        /*0012*/ 	.short	(.L_10 - .L_9)


	//   ....[0]....
	.align		4
.L_9:
        /*0014*/ 	.word	index@(vprintf)


	//----- nvinfo : EIATTR_MERCURY_ISA_VERSION
	.align		4
.L_10:
        /*0018*/ 	.byte	0x03, 0x5f
        /*001a*/ 	.short	0x0101


	//----- nvinfo : EIATTR_VRC_CTA_INIT_COUNT
	.align		4
        /*001c*/ 	.byte	0x02, 0x4a
	.zero		1
	.zero		1


	//----- nvinfo : EIATTR_SYSCALL_OFFSETS
	.align		4
        /*0020*/ 	.byte	0x04, 0x46
        /*0022*/ 	.short	(.L_12 - .L_11)


	//   ....[0]....
.L_11:
        /*0024*/ 	.word	0x00000110


	//----- nvinfo : EIATTR_EXIT_INSTR_OFFSETS
	.align		4
.L_12:
        /*0028*/ 	.byte	0x04, 0x1c
        /*002a*/ 	.short	(.L_14 - .L_13)


	//   ....[0]....
.L_13:
        /*002c*/ 	.word	0x00000120


	//----- nvinfo : EIATTR_SW_WAR
	.align		4
.L_14:
        /*0030*/ 	.byte	0x04, 0x36
        /*0032*/ 	.short	(.L_16 - .L_15)
.L_15:
        /*0034*/ 	.word	0x00000008
.L_16:


//--------------------- .nv.callgraph             --------------------------
	.section	.nv.callgraph,"",@"SHT_CUDA_CALLGRAPH"
	.align	4
	.sectionentsize	8
	.align		4
        /*0000*/ 	.word	0x00000000
	.align		4
        /*0004*/ 	.word	0xffffffff
	.align		4
        /*0008*/ 	.word	index@(_Z12helloFromGPUv)
	.align		4
        /*000c*/ 	.word	index@(vprintf)
	.align		4
        /*0010*/ 	.word	0x00000000
	.align		4
        /*0014*/ 	.word	0xfffffffe
	.align		4
        /*0018*/ 	.word	0x00000000
	.align		4
        /*001c*/ 	.word	0xfffffffd
	.align		4
        /*0020*/ 	.word	0x00000000
	.align		4
        /*0024*/ 	.word	0xfffffffc


//--------------------- .nv.constant4             --------------------------
	.section	.nv.constant4,"a",@progbits
	.align	8
	.align		8
.nv.constant4:
        /*0000*/ 	.dword	vprintf
	.align		8
        /*0008*/ 	.dword	$str


//--------------------- .text._Z12helloFromGPUv   --------------------------
	.section	.text._Z12helloFromGPUv,"ax",@progbits
	.align	128
        .global         _Z12helloFromGPUv
        .type           _Z12helloFromGPUv,@function
        .size           _Z12helloFromGPUv,(.L_x_2 - _Z12helloFromGPUv)
        .other          _Z12helloFromGPUv,@"STO_CUDA_ENTRY STV_DEFAULT"
_Z12helloFromGPUv:
.text._Z12helloFromGPUv:
[----:B------:R-:W0:Y:S01]  /*0000*/  LDC R1, c[0x0][0x37c] ;  /* 0x0000df00ff017b82 */ /* 0x000e220000000800 */
[----:B------:R-:W1:Y:S01]  /*0010*/  S2R R3, SR_TID.X ;  /* 0x0000000000037919 */ /* 0x000e620000002100 */
[----:B------:R-:W2:Y:S06]  /*0020*/  LDCU UR5, c[0x0][0x2fc] ;  /* 0x00005f80ff0577ac */ /* 0x000eac0008000800 */
[----:B------:R-:W1:Y:S01]  /*0030*/  S2UR UR6, SR_CTAID.X ;  /* 0x00000000000679c3 */ /* 0x000e620000002500 */
[----:B------:R-:W-:Y:S01]  /*0040*/  MOV R2, 0x0 ;  /* 0x0000000000027802 */ /* 0x000fe20000000f00 */
[----:B0-----:R-:W-:Y:S01]  /*0050*/  VIADD R1, R1, 0xfffffff8 ;  /* 0xfffffff801017836 */ /* 0x001fe20000000000 */
[----:B------:R-:W0:Y:S05]  /*0060*/  LDCU UR4, c[0x0][0x2f8] ;  /* 0x00005f00ff0477ac */ /* 0x000e2a0008000800 */
[----:B------:R-:W1:Y:S01]  /*0070*/  LDC R0, c[0x0][0x360] ;  /* 0x0000d800ff007b82 */ /* 0x000e620000000800 */
[----:B0-----:R-:W-:-:S05]  /*0080*/  IADD3 R6, P0, PT, R1, UR4, RZ ;  /* 0x0000000401067c10 */ /* 0x001fca000ff1e0ff */
[----:B--2---:R-:W-:Y:S01]  /*0090*/  IMAD.X R7, RZ, RZ, UR5, P0 ;  /* 0x00000005ff077e24 */ /* 0x004fe200080e06ff */
[----:B-1----:R-:W-:Y:S01]  /*00a0*/  IADD3 R0, PT, PT, R3, UR6, R0 ;  /* 0x0000000603007c10 */ /* 0x002fe2000fffe000 */
[----:B------:R-:W0:Y:S01]  /*00b0*/  LDCU.64 UR6, c[0x4][0x8] ;  /* 0x01000100ff0677ac */ /* 0x000e220008000a00 */
[----:B------:R-:W1:Y:S03]  /*00c0*/  LDC.64 R2, c[0x4][R2] ;  /* 0x0100000002027b82 */ /* 0x000e660000000a00 */
[----:B------:R2:W-:Y:S01]  /*00d0*/  STL [R1], R0 ;  /* 0x0000000001007387 */ /* 0x0005e20000100800 */
[----:B0-----:R-:W-:Y:S02]  /*00e0*/  IMAD.U32 R4, RZ, RZ, UR6 ;  /* 0x00000006ff047e24 */ /* 0x001fe4000f8e00ff */
[----:B--2---:R-:W-:-:S07]  /*00f0*/  IMAD.U32 R5, RZ, RZ, UR7 ;  /* 0x00000007ff057e24 */ /* 0x004fce000f8e00ff */
[----:B------:R-:W-:-:S07]  /*0100*/  LEPC R20, `(.L_x_0) ;  /* 0x000000001014794e */ /* 0x000fce0000000000 */
[----:B-1----:R-:W-:Y:S05]  /*0110*/  CALL.ABS.NOINC R2 ;  /* 0x0000000002007343 */ /* 0x002fea0003c00000 */
.L_x_0:
[----:B------:R-:W-:Y:S05]  /*0120*/  EXIT ;  /* 0x000000000000794d */ /* 0x000fea0003800000 */
.L_x_1:
[----:B------:R-:W-:-:S00]  /*0130*/  BRA `(.L_x_1) ;  /* 0xfffffffc00fc7947 */ /* 0x000fc0000383ffff */
[----:B------:R-:W-:-:S00]  /*0140*/  NOP ;  /* 0x0000000000007918 */ /* 0x000fc00000000000 */
        /* <DEDUP_REMOVED lines=11> */
.L_x_2:


//--------------------- .nv.global.init           --------------------------
	.section	.nv.global.init,"aw",@progbits
.nv.global.init:
	.type		$str,@object
	.size		$str,(.L_0 - $str)
$str:
        /*0000*/ 	.byte	0x48, 0x65, 0x6c, 0x6c, 0x6f, 0x20, 0x66, 0x72, 0x6f, 0x6d, 0x20, 0x47, 0x50, 0x55, 0x2c, 0x20
        /*0010*/ 	.byte	0x74, 0x68, 0x72, 0x65, 0x61, 0x64, 0x20, 0x25, 0x64, 0x21, 0x0a, 0x00
.L_0:


//--------------------- .nv.shared.reserved.0     --------------------------
	.section	.nv.shared.reserved.0,"aw",@nobits
	.weak		__nv_reservedSMEM_offset_0_alias
	.size		__nv_reservedSMEM_offset_0_alias, 0, 64
	.other		__nv_reservedSMEM_offset_0_alias,@"STO_CUDA_RESERVED_SHARED STV_DEFAULT"
__nv_reservedSMEM_offset_0_alias:
	.zero		0
	.zero		64


//--------------------- .nv.constant0._Z12helloFromGPUv --------------------------
	.section	.nv.constant0._Z12helloFromGPUv,"a",@progbits
	.sectionflags	@""
	.align	4
.nv.constant0._Z12helloFromGPUv:
	.zero		896


//--------------------- SYMBOLS --------------------------

	.type		.nv.reservedSmem.offset0,@object
	.size		.nv.reservedSmem.offset0,0x4
	.type		vprintf,@function
